	.headerflags	@"EF_CUDA_TEXMODE_UNIFIED EF_CUDA_64BIT_ADDRESS EF_CUDA_ACCELERATORS EF_CUDA_SM90 EF_CUDA_VIRTUAL_SM(EF_CUDA_SM90)"
	.elftype	@"ET_EXEC"


//--------------------- .nv.info                  --------------------------
	.section	.nv.info,"",@"SHT_CUDA_INFO"
	.align	4


	//----- nvinfo : EIATTR_REGCOUNT
	.align		4
        /*0000*/ 	.byte	0x04, 0x2f
        /*0002*/ 	.short	(.L_3 - .L_2)
	.align		4
.L_2:
        /*0004*/ 	.word	index@(triton_poi_fused__native_batch_norm_legit_no_training_convolution_hardtanh_0)
        /*0008*/ 	.word	0x00000020


	//----- nvinfo : EIATTR_MIN_STACK_SIZE
	.align		4
.L_3:
        /*000c*/ 	.byte	0x04, 0x12
        /*000e*/ 	.short	(.L_5 - .L_4)
	.align		4
.L_4:
        /*0010*/ 	.word	index@(triton_poi_fused__native_batch_norm_legit_no_training_convolution_hardtanh_0)
        /*0014*/ 	.word	0x00000000


	//----- nvinfo : EIATTR_FRAME_SIZE
	.align		4
.L_5:
        /*0018*/ 	.byte	0x04, 0x11
        /*001a*/ 	.short	(.L_7 - .L_6)
	.align		4
.L_6:
        /*001c*/ 	.word	index@(triton_poi_fused__native_batch_norm_legit_no_training_convolution_hardtanh_0)
        /*0020*/ 	.word	0x00000000


	//----- nvinfo : EIATTR_MIN_STACK_SIZE
	.align		4
.L_7:
        /*0024*/ 	.byte	0x04, 0x12
        /*0026*/ 	.short	(.L_9 - .L_8)
	.align		4
.L_8:
        /*0028*/ 	.word	index@(triton_poi_fused__native_batch_norm_legit_no_training_convolution_hardtanh_0)
        /*002c*/ 	.word	0x00000000
.L_9:


//--------------------- .nv.info.triton_poi_fused__native_batch_norm_legit_no_training_convolution_hardtanh_0 --------------------------
	.section	.nv.info.triton_poi_fused__native_batch_norm_legit_no_training_convolution_hardtanh_0,"",@"SHT_CUDA_INFO"
	.sectionflags	@""
	.align	4


	//----- nvinfo : EIATTR_CUDA_API_VERSION
	.align		4
        /*0000*/ 	.byte	0x04, 0x37
        /*0002*/ 	.short	(.L_11 - .L_10)
.L_10:
        /*0004*/ 	.word	0x0000007c


	//----- nvinfo : EIATTR_KPARAM_INFO
	.align		4
.L_11:
        /*0008*/ 	.byte	0x04, 0x17
        /*000a*/ 	.short	(.L_13 - .L_12)
.L_12:
        /*000c*/ 	.word	0x00000000
        /*0010*/ 	.short	0x0007
        /*0012*/ 	.short	0x0038
        /*0014*/ 	.byte	0x00, 0xf0, 0x11, 0x00


	//----- nvinfo : EIATTR_KPARAM_INFO
	.align		4
.L_13:
        /*0018*/ 	.byte	0x04, 0x17
        /*001a*/ 	.short	(.L_15 - .L_14)
.L_14:
        /*001c*/ 	.word	0x00000000
        /*0020*/ 	.short	0x0006
        /*0022*/ 	.short	0x0030
        /*0024*/ 	.byte	0x00, 0xf4, 0x21, 0x00


	//----- nvinfo : EIATTR_KPARAM_INFO
	.align		4
.L_15:
        /*0028*/ 	.byte	0x04, 0x17
        /*002a*/ 	.short	(.L_17 - .L_16)
.L_16:
        /*002c*/ 	.word	0x00000000
        /*0030*/ 	.short	0x0005
        /*0032*/ 	.short	0x0028
        /*0034*/ 	.byte	0x00, 0xf4, 0x21, 0x00


	//----- nvinfo : EIATTR_KPARAM_INFO
	.align		4
.L_17:
        /*0038*/ 	.byte	0x04, 0x17
        /*003a*/ 	.short	(.L_19 - .L_18)
.L_18:
        /*003c*/ 	.word	0x00000000
        /*0040*/ 	.short	0x0004
        /*0042*/ 	.short	0x0020
        /*0044*/ 	.byte	0x00, 0xf4, 0x21, 0x00


	//----- nvinfo : EIATTR_KPARAM_INFO
	.align		4
.L_19:
        /*0048*/ 	.byte	0x04, 0x17
        /*004a*/ 	.short	(.L_21 - .L_20)
.L_20:
        /*004c*/ 	.word	0x00000000
        /*0050*/ 	.short	0x0003
        /*0052*/ 	.short	0x0018
        /*0054*/ 	.byte	0x00, 0xf4, 0x21, 0x00


	//----- nvinfo : EIATTR_KPARAM_INFO
	.align		4
.L_21:
        /*0058*/ 	.byte	0x04, 0x17
        /*005a*/ 	.short	(.L_23 - .L_22)
.L_22:
        /*005c*/ 	.word	0x00000000
        /*0060*/ 	.short	0x0002
        /*0062*/ 	.short	0x0010
        /*0064*/ 	.byte	0x00, 0xf4, 0x21, 0x00


	//----- nvinfo : EIATTR_KPARAM_INFO
	.align		4
.L_23:
        /*0068*/ 	.byte	0x04, 0x17
        /*006a*/ 	.short	(.L_25 - .L_24)
.L_24:
        /*006c*/ 	.word	0x00000000
        /*0070*/ 	.short	0x0001
        /*0072*/ 	.short	0x0008
        /*0074*/ 	.byte	0x00, 0xf4, 0x21, 0x00


	//----- nvinfo : EIATTR_KPARAM_INFO
	.align		4
.L_25:
        /*0078*/ 	.byte	0x04, 0x17
        /*007a*/ 	.short	(.L_27 - .L_26)
.L_26:
        /*007c*/ 	.word	0x00000000
        /*0080*/ 	.short	0x0000
        /*0082*/ 	.short	0x0000
        /*0084*/ 	.byte	0x00, 0xf4, 0x21, 0x00


	//----- nvinfo : EIATTR_SPARSE_MMA_MASK
	.align		4
.L_27:
        /*0088*/ 	.byte	0x03, 0x50
        /*008a*/ 	.short	0x0000


	//----- nvinfo : EIATTR_MAXREG_COUNT
	.align		4
        /*008c*/ 	.byte	0x03, 0x1b
        /*008e*/ 	.short	0x00ff


	//----- nvinfo : EIATTR_EXIT_INSTR_OFFSETS
	.align		4
        /*0090*/ 	.byte	0x04, 0x1c
        /*0092*/ 	.short	(.L_29 - .L_28)


	//   ....[0]....
.L_28:
        /*0094*/ 	.word	0x00000930


	//----- nvinfo : EIATTR_REQNTID
	.align		4
.L_29:
        /*0098*/ 	.byte	0x04, 0x10
        /*009a*/ 	.short	(.L_31 - .L_30)
.L_30:
        /*009c*/ 	.word	0x00000080
        /*00a0*/ 	.word	0x00000001
        /*00a4*/ 	.word	0x00000001


	//----- nvinfo : EIATTR_CBANK_PARAM_SIZE
	.align		4
.L_31:
        /*00a8*/ 	.byte	0x03, 0x19
        /*00aa*/ 	.short	0x003c


	//----- nvinfo : EIATTR_PARAM_CBANK
	.align		4
        /*00ac*/ 	.byte	0x04, 0x0a
        /*00ae*/ 	.short	(.L_33 - .L_32)
	.align		4
.L_32:
        /*00b0*/ 	.word	index@(.nv.constant0.triton_poi_fused__native_batch_norm_legit_no_training_convolution_hardtanh_0)
        /*00b4*/ 	.short	0x0210
        /*00b6*/ 	.short	0x003c


	//----- nvinfo : EIATTR_SW_WAR
	.align		4
.L_33:
        /*00b8*/ 	.byte	0x04, 0x36
        /*00ba*/ 	.short	(.L_35 - .L_34)
.L_34:
        /*00bc*/ 	.word	0x00000008
.L_35:


//--------------------- .nv.callgraph             --------------------------
	.section	.nv.callgraph,"",@"SHT_CUDA_CALLGRAPH"
	.align	4
	.sectionentsize	8
	.align		4
        /*0000*/ 	.word	0x00000000
	.align		4
        /*0004*/ 	.word	0xffffffff
	.align		4
        /*0008*/ 	.word	0x00000000
	.align		4
        /*000c*/ 	.word	0xfffffffe
	.align		4
        /*0010*/ 	.word	0x00000000
	.align		4
        /*0014*/ 	.word	0xfffffffd
	.align		4
        /*0018*/ 	.word	0x00000000
	.align		4
        /*001c*/ 	.word	0xfffffffc


//--------------------- .nv.constant4             --------------------------
	.section	.nv.constant4,"a",@progbits
	.align	8
	.align		8
.nv.constant4:
        /*0000*/ 	.dword	_$_str
	.align		8
        /*0008*/ 	.dword	_$_str_$_2


//--------------------- .text.triton_poi_fused__native_batch_norm_legit_no_training_convolution_hardtanh_0 --------------------------
	.section	.text.triton_poi_fused__native_batch_norm_legit_no_training_convolution_hardtanh_0,"ax",@progbits
	.align	128
        .global         triton_poi_fused__native_batch_norm_legit_no_training_convolution_hardtanh_0
        .type           triton_poi_fused__native_batch_norm_legit_no_training_convolution_hardtanh_0,@function
        .size           triton_poi_fused__native_batch_norm_legit_no_training_convolution_hardtanh_0,(.L_x_1 - triton_poi_fused__native_batch_norm_legit_no_training_convolution_hardtanh_0)
        .other          triton_poi_fused__native_batch_norm_legit_no_training_convolution_hardtanh_0,@"STO_CUDA_ENTRY STV_DEFAULT"
triton_poi_fused__native_batch_norm_legit_no_training_convolution_hardtanh_0:
.text.triton_poi_fused__native_batch_norm_legit_no_training_convolution_hardtanh_0:
[----:B------:R-:W-:Y:S01]  /*0000*/  LDC R1, c[0x0][0x28] ;  /* 0x00000a00ff017b82 */ /* 0x000fe20000000800 */
[----:B------:R-:W1:Y:S07]  /*0010*/  S2R R0, SR_TID.X ;  /* 0x0000000000007919 */ /* 0x000e6e0000002100 */
[----:B------:R-:W2:Y:S01]  /*0020*/  LDC.64 R6, c[0x0][0x228] ;  /* 0x00008a00ff067b82 */ /* 0x000ea20000000a00 */
[----:B------:R-:W-:Y:S01]  /*0030*/  ULDC.64 UR4, c[0x0][0x208] ;  /* 0x0000820000047ab9 */ /* 0x000fe20000000a00 */
[----:B------:R-:W3:Y:S06]  /*0040*/  S2R R5, SR_CTAID.X ;  /* 0x0000000000057919 */ /* 0x000eec0000002500 */
[----:B------:R-:W4:Y:S08]  /*0050*/  LDC.64 R28, c[0x0][0x218] ;  /* 0x00008600ff1c7b82 */ /* 0x000f300000000a00 */
[----:B------:R-:W5:Y:S08]  /*0060*/  LDC.64 R26, c[0x0][0x220] ;  /* 0x00008800ff1a7b82 */ /* 0x000f700000000a00 */
[----:B------:R-:W4:Y:S01]  /*0070*/  LDC.64 R22, c[0x0][0x230] ;  /* 0x00008c00ff167b82 */ /* 0x000f220000000a00 */
[----:B-1----:R-:W-:-:S07]  /*0080*/  IMAD.SHL.U32 R0, R0, 0x4, RZ ;  /* 0x0000000400007824 */ /* 0x002fce00078e00ff */
[----:B------:R-:W1:Y:S01]  /*0090*/  LDC.64 R20, c[0x0][0x238] ;  /* 0x00008e00ff147b82 */ /* 0x000e620000000a00 */
[----:B---3--:R-:W-:Y:S02]  /*00a0*/  SHF.R.S32.HI R3, RZ, 0x15, R5 ;  /* 0x00000015ff037819 */ /* 0x008fe40000011405 */
[----:B------:R-:W-:Y:S02]  /*00b0*/  LOP3.LUT R0, R0, 0x1fc, RZ, 0xc0, !PT ;  /* 0x000001fc00007812 */ /* 0x000fe400078ec0ff */
[----:B------:R-:W-:-:S03]  /*00c0*/  SGXT R3, R3, 0x1 ;  /* 0x000000010303781a */ /* 0x000fc60000000200 */
[----:B------:R-:W-:-:S05]  /*00d0*/  IMAD R2, R5, 0x400, R0 ;  /* 0x0000040005027824 */ /* 0x000fca00078e0200 */
[----:B------:R-:W-:-:S04]  /*00e0*/  LEA.HI R3, R3, R2, RZ, 0xc ;  /* 0x0000000203037211 */ /* 0x000fc800078f60ff */
[----:B------:R-:W-:Y:S02]  /*00f0*/  SHF.R.S32.HI R9, RZ, 0xc, R3 ;  /* 0x0000000cff097819 */ /* 0x000fe40000011403 */
[----:B------:R-:W-:Y:S02]  /*0100*/  IADD3 R3, R3, 0x200, RZ ;  /* 0x0000020003037810 */ /* 0x000fe40007ffe0ff */
[----:B------:R-:W-:Y:S02]  /*0110*/  LEA.HI R0, R9, R9, RZ, 0x6 ;  /* 0x0000000909007211 */ /* 0x000fe400078f30ff */
[----:B------:R-:W-:Y:S02]  /*0120*/  SHF.R.S32.HI R3, RZ, 0xc, R3 ;  /* 0x0000000cff037819 */ /* 0x000fe40000011403 */
[----:B------:R-:W-:Y:S02]  /*0130*/  LOP3.LUT R0, R0, 0xffffffc0, RZ, 0xc0, !PT ;  /* 0xffffffc000007812 */ /* 0x000fe400078ec0ff */
[----:B------:R-:W-:-:S03]  /*0140*/  LEA.HI R4, R3, R3, RZ, 0x6 ;  /* 0x0000000303047211 */ /* 0x000fc600078f30ff */
[----:B------:R-:W-:Y:S01]  /*0150*/  IMAD.IADD R9, R9, 0x1, -R0 ;  /* 0x0000000109097824 */ /* 0x000fe200078e0a00 */
[----:B------:R-:W-:-:S03]  /*0160*/  LOP3.LUT R4, R4, 0xffffffc0, RZ, 0xc0, !PT ;  /* 0xffffffc004047812 */ /* 0x000fc600078ec0ff */
[----:B--2---:R-:W-:Y:S01]  /*0170*/  IMAD.WIDE R12, R9, 0x4, R6 ;  /* 0x00000004090c7825 */ /* 0x004fe200078e0206 */
[----:B------:R-:W-:-:S04]  /*0180*/  IADD3 R5, R3, -R4, RZ ;  /* 0x8000000403057210 */ /* 0x000fc80007ffe0ff */
[----:B------:R-:W2:Y:S01]  /*0190*/  LDG.E.EL R19, desc[UR4][R12.64] ;  /* 0x000000040c137981 */ /* 0x000ea2000c2e1900 */
[----:B------:R-:W-:Y:S02]  /*01a0*/  IMAD.WIDE R24, R5, 0x4, R6 ;  /* 0x0000000405187825 */ /* 0x000fe400078e0206 */
[----:B------:R-:W3:Y:S04]  /*01b0*/  LDC.64 R6, c[0x0][0x210] ;  /* 0x00008400ff067b82 */ /* 0x000ee80000000a00 */
[----:B------:R-:W2:Y:S01]  /*01c0*/  LDG.E.EL R24, desc[UR4][R24.64] ;  /* 0x0000000418187981 */ /* 0x000ea2000c2e1900 */
[----:B----4-:R-:W-:-:S05]  /*01d0*/  IMAD.WIDE R10, R9, 0x4, R28 ;  /* 0x00000004090a7825 */ /* 0x010fca00078e021c */
[----:B------:R5:W4:Y:S01]  /*01e0*/  LDG.E.EL R18, desc[UR4][R10.64] ;  /* 0x000000040a127981 */ /* 0x000b22000c2e1900 */
[----:B0-----:R-:W-:-:S04]  /*01f0*/  IMAD.WIDE R16, R9, 0x4, R22 ;  /* 0x0000000409107825 */ /* 0x001fc800078e0216 */
[----:B------:R-:W-:Y:S02]  /*0200*/  IMAD.WIDE R28, R5, 0x4, R28 ;  /* 0x00000004051c7825 */ /* 0x000fe400078e021c */
[----:B------:R-:W4:Y:S02]  /*0210*/  LDG.E.EL R16, desc[UR4][R16.64] ;  /* 0x0000000410107981 */ /* 0x000f24000c2e1900 */
[C---:B-----5:R-:W-:Y:S02]  /*0220*/  IMAD.WIDE R10, R9.reuse, 0x4, R26 ;  /* 0x00000004090a7825 */ /* 0x060fe400078e021a */
[----:B------:R0:W5:Y:S02]  /*0230*/  LDG.E.EL R3, desc[UR4][R28.64] ;  /* 0x000000041c037981 */ /* 0x000164000c2e1900 */
[----:B---3--:R-:W-:Y:S02]  /*0240*/  IMAD.WIDE R6, R2, 0x4, R6 ;  /* 0x0000000402067825 */ /* 0x008fe400078e0206 */
[----:B------:R-:W3:Y:S04]  /*0250*/  LDG.E.EL R4, desc[UR4][R10.64] ;  /* 0x000000040a047981 */ /* 0x000ee8000c2e1900 */
[----:B------:R-:W4:Y:S01]  /*0260*/  LDG.E.128 R12, desc[UR4][R6.64] ;  /* 0x00000004060c7981 */ /* 0x000f22000c1e1d00 */
[----:B-1----:R-:W-:-:S04]  /*0270*/  IMAD.WIDE R8, R9, 0x4, R20 ;  /* 0x0000000409087825 */ /* 0x002fc800078e0214 */
[C---:B------:R-:W-:Y:S01]  /*0280*/  IMAD.WIDE R26, R5.reuse, 0x4, R26 ;  /* 0x00000004051a7825 */ /* 0x040fe200078e021a */
[----:B------:R-:W3:Y:S04]  /*0290*/  LDG.E.EL R17, desc[UR4][R8.64] ;  /* 0x0000000408117981 */ /* 0x000ee8000c2e1900 */
[----:B------:R-:W5:Y:S04]  /*02a0*/  LDG.E.EL R0, desc[UR4][R26.64] ;  /* 0x000000041a007981 */ /* 0x000f68000c2e1900 */
[----:B------:R-:W5:Y:S01]  /*02b0*/  LDG.E.128 R8, desc[UR4][R6.64+0x800] ;  /* 0x0008000406087981 */ /* 0x000f62000c1e1d00 */
[----:B------:R-:W-:-:S04]  /*02c0*/  IMAD.WIDE R20, R5, 0x4, R20 ;  /* 0x0000000405147825 */ /* 0x000fc800078e0214 */
[----:B------:R-:W-:Y:S02]  /*02d0*/  IMAD.WIDE R22, R5, 0x4, R22 ;  /* 0x0000000405167825 */ /* 0x000fe400078e0216 */
[----:B------:R1:W5:Y:S04]  /*02e0*/  LDG.E.EL R20, desc[UR4][R20.64] ;  /* 0x0000000414147981 */ /* 0x000368000c2e1900 */
[----:B------:R0:W5:Y:S01]  /*02f0*/  LDG.E.EL R5, desc[UR4][R22.64] ;  /* 0x0000000416057981 */ /* 0x000162000c2e1900 */
[----:B--2---:R-:W-:-:S04]  /*0300*/  FADD R19, R19, 9.9999997473787516356e-06 ;  /* 0x3727c5ac13137421 */ /* 0x004fc80000000000 */
[----:B------:R-:W2:Y:S01]  /*0310*/  MUFU.SQRT R25, R19 ;  /* 0x0000001300197308 */ /* 0x000ea20000002000 */
[----:B------:R-:W-:-:S07]  /*0320*/  FADD R24, R24, 9.9999997473787516356e-06 ;  /* 0x3727c5ac18187421 */ /* 0x000fce0000000000 */
[----:B0-----:R-:W0:Y:S01]  /*0330*/  MUFU.SQRT R28, R24 ;  /* 0x00000018001c7308 */ /* 0x001e220000002000 */
[C---:B--2---:R-:W-:Y:S02]  /*0340*/  FSETP.GT.AND P0, PT, R25.reuse, 8.50705917302346158658e+37, PT ;  /* 0x7e8000001900780b */ /* 0x044fe40003f04000 */
[----:B------:R-:W-:Y:S02]  /*0350*/  FSETP.GEU.AND P2, PT, R25, 1.175494350822287508e-38, PT ;  /* 0x008000001900780b */ /* 0x000fe40003f4e000 */
[C---:B0-----:R-:W-:Y:S02]  /*0360*/  FSETP.GT.AND P1, PT, R28.reuse, 8.50705917302346158658e+37, PT ;  /* 0x7e8000001c00780b */ /* 0x041fe40003f24000 */
[----:B------:R-:W-:-:S07]  /*0370*/  FSETP.GEU.AND P3, PT, R28, 1.175494350822287508e-38, PT ;  /* 0x008000001c00780b */ /* 0x000fce0003f6e000 */
[----:B------:R-:W-:-:S04]  /*0380*/  @P0 FMUL R25, R25, 0.25 ;  /* 0x3e80000019190820 */ /* 0x000fc80000400000 */
[----:B------:R-:W-:Y:S01]  /*0390*/  @!P2 FMUL R25, R25, 16777216 ;  /* 0x4b8000001919a820 */ /* 0x000fe20000400000 */
[----:B------:R-:W-:-:S03]  /*03a0*/  @P1 FMUL R28, R28, 0.25 ;  /* 0x3e8000001c1c1820 */ /* 0x000fc60000400000 */
[----:B-1----:R-:W0:Y:S01]  /*03b0*/  MUFU.RCP R21, R25 ;  /* 0x0000001900157308 */ /* 0x002e220000001000 */
[----:B------:R-:W-:Y:S01]  /*03c0*/  @!P3 FMUL R28, R28, 16777216 ;  /* 0x4b8000001c1cb820 */ /* 0x000fe20000400000 */
[----:B------:R-:W-:-:S06]  /*03d0*/  IMAD.MOV.U32 R24, RZ, RZ, 0x3e800000 ;  /* 0x3e800000ff187424 */ /* 0x000fcc00078e00ff */
[----:B------:R-:W1:Y:S01]  /*03e0*/  MUFU.RCP R19, R28 ;  /* 0x0000001c00137308 */ /* 0x000e620000001000 */
[C---:B------:R-:W-:Y:S02]  /*03f0*/  FSEL R22, R24.reuse, 1, P0 ;  /* 0x3f80000018167808 */ /* 0x040fe40000000000 */
[----:B------:R-:W-:Y:S01]  /*0400*/  FSEL R24, R24, 1, P1 ;  /* 0x3f80000018187808 */ /* 0x000fe20000800000 */
[--C-:B----4-:R-:W-:Y:S02]  /*0410*/  FADD R12, R12, R18.reuse ;  /* 0x000000120c0c7221 */ /* 0x110fe40000000000 */
[----:B------:R-:W-:Y:S01]  /*0420*/  @!P2 FMUL R22, R22, 16777216 ;  /* 0x4b8000001616a820 */ /* 0x000fe20000400000 */
[--C-:B------:R-:W-:Y:S01]  /*0430*/  FADD R13, R13, R18.reuse ;  /* 0x000000120d0d7221 */ /* 0x100fe20000000000 */
[----:B------:R-:W-:Y:S01]  /*0440*/  @!P3 FMUL R24, R24, 16777216 ;  /* 0x4b8000001818b820 */ /* 0x000fe20000400000 */
[--C-:B------:R-:W-:Y:S01]  /*0450*/  FADD R14, R14, R18.reuse ;  /* 0x000000120e0e7221 */ /* 0x100fe20000000000 */
[----:B------:R-:W-:Y:S01]  /*0460*/  FADD R15, R15, R18 ;  /* 0x000000120f0f7221 */ /* 0x000fe20000000000 */
[----:B0-----:R-:W-:Y:S01]  /*0470*/  FMUL R21, R21, R22 ;  /* 0x0000001615157220 */ /* 0x001fe20000400000 */
[C---:B---3--:R-:W-:Y:S01]  /*0480*/  FADD R18, -R4.reuse, R12 ;  /* 0x0000000c04127221 */ /* 0x048fe20000000100 */
[C---:B------:R-:W-:Y:S01]  /*0490*/  FADD R22, -R4.reuse, R13 ;  /* 0x0000000d04167221 */ /* 0x040fe20000000100 */
[----:B-1----:R-:W-:Y:S01]  /*04a0*/  FMUL R19, R19, R24 ;  /* 0x0000001813137220 */ /* 0x002fe20000400000 */
[C---:B------:R-:W-:Y:S01]  /*04b0*/  FADD R24, -R4.reuse, R14 ;  /* 0x0000000e04187221 */ /* 0x040fe20000000100 */
[----:B------:R-:W-:Y:S01]  /*04c0*/  FADD R4, -R4, R15 ;  /* 0x0000000f04047221 */ /* 0x000fe20000000100 */
[----:B------:R-:W-:Y:S01]  /*04d0*/  FMUL R26, R21, R18 ;  /* 0x00000012151a7220 */ /* 0x000fe20000400000 */
[----:B-----5:R-:W-:-:S02]  /*04e0*/  FADD R11, R11, R3 ;  /* 0x000000030b0b7221 */ /* 0x020fc40000000000 */
[C---:B------:R-:W-:Y:S01]  /*04f0*/  FMUL R18, R21.reuse, R4 ;  /* 0x0000000415127220 */ /* 0x040fe20000400000 */
[----:B------:R-:W-:Y:S01]  /*0500*/  FFMA R4, R16, R26, R17 ;  /* 0x0000001a10047223 */ /* 0x000fe20000000011 */
[C---:B------:R-:W-:Y:S01]  /*0510*/  FMUL R23, R21.reuse, R22 ;  /* 0x0000001615177220 */ /* 0x040fe20000400000 */
[----:B------:R-:W-:Y:S01]  /*0520*/  FADD R26, -R0, R11 ;  /* 0x0000000b001a7221 */ /* 0x000fe20000000100 */
[----:B------:R-:W-:Y:S01]  /*0530*/  FMUL R22, R21, R24 ;  /* 0x0000001815167220 */ /* 0x000fe20000400000 */
[--C-:B------:R-:W-:Y:S01]  /*0540*/  FADD R9, R9, R3.reuse ;  /* 0x0000000309097221 */ /* 0x100fe20000000000 */
[--C-:B------:R-:W-:Y:S01]  /*0550*/  FADD R8, R8, R3.reuse ;  /* 0x0000000308087221 */ /* 0x100fe20000000000 */
[----:B------:R-:W-:Y:S01]  /*0560*/  FADD R10, R10, R3 ;  /* 0x000000030a0a7221 */ /* 0x000fe20000000000 */
[----:B------:R-:W-:Y:S01]  /*0570*/  FMUL R26, R19, R26 ;  /* 0x0000001a131a7220 */ /* 0x000fe20000400000 */
[C-C-:B------:R-:W-:Y:S01]  /*0580*/  FFMA R21, R16.reuse, R23, R17.reuse ;  /* 0x0000001710157223 */ /* 0x140fe20000000011 */
[C-C-:B------:R-:W-:Y:S01]  /*0590*/  FFMA R22, R16.reuse, R22, R17.reuse ;  /* 0x0000001610167223 */ /* 0x140fe20000000011 */
[----:B------:R-:W-:Y:S01]  /*05a0*/  FFMA R16, R16, R18, R17 ;  /* 0x0000001210107223 */ /* 0x000fe20000000011 */
[C---:B------:R-:W-:Y:S01]  /*05b0*/  FADD R24, -R0.reuse, R9 ;  /* 0x0000000900187221 */ /* 0x040fe20000000100 */
[C---:B------:R-:W-:Y:S01]  /*05c0*/  FADD R18, -R0.reuse, R8 ;  /* 0x0000000800127221 */ /* 0x040fe20000000100 */
[----:B------:R-:W-:Y:S01]  /*05d0*/  FADD R0, -R0, R10 ;  /* 0x0000000a00007221 */ /* 0x000fe20000000100 */
[----:B------:R-:W-:Y:S01]  /*05e0*/  FFMA R26, R5, R26, R20 ;  /* 0x0000001a051a7223 */ /* 0x000fe20000000014 */
[C---:B------:R-:W-:Y:S01]  /*05f0*/  FMUL R17, R19.reuse, R24 ;  /* 0x0000001813117220 */ /* 0x040fe20000400000 */
[C---:B------:R-:W-:Y:S01]  /*0600*/  FMUL R3, R19.reuse, R18 ;  /* 0x0000001213037220 */ /* 0x040fe20000400000 */
[----:B------:R-:W-:Y:S01]  /*0610*/  FMUL R19, R19, R0 ;  /* 0x0000000013137220 */ /* 0x000fe20000400000 */
[----:B------:R-:W-:-:S02]  /*0620*/  FSETP.GTU.AND P0, PT, R16, RZ, PT ;  /* 0x000000ff1000720b */ /* 0x000fc40003f0c000 */
[C---:B------:R-:W-:Y:S01]  /*0630*/  FSETP.GTU.AND P2, PT, R26.reuse, RZ, PT ;  /* 0x000000ff1a00720b */ /* 0x040fe20003f4c000 */
[C-C-:B------:R-:W-:Y:S01]  /*0640*/  FFMA R17, R5.reuse, R17, R20.reuse ;  /* 0x0000001105117223 */ /* 0x140fe20000000014 */
[C-C-:B------:R-:W-:Y:S01]  /*0650*/  FFMA R0, R5.reuse, R3, R20.reuse ;  /* 0x0000000305007223 */ /* 0x140fe20000000014 */
[----:B------:R-:W-:Y:S01]  /*0660*/  FFMA R5, R5, R19, R20 ;  /* 0x0000001305057223 */ /* 0x000fe20000000014 */
[----:B------:R-:W-:Y:S01]  /*0670*/  FSEL R19, R26, RZ, P2 ;  /* 0x000000ff1a137208 */ /* 0x000fe20001000000 */
[----:B------:R-:W0:Y:S01]  /*0680*/  LDC.64 R24, c[0x0][0x240] ;  /* 0x00009000ff187b82 */ /* 0x000e220000000a00 */
[----:B------:R-:W-:Y:S02]  /*0690*/  FSETP.GTU.AND P1, PT, R22, RZ, PT ;  /* 0x000000ff1600720b */ /* 0x000fe40003f2c000 */
[----:B------:R-:W-:Y:S02]  /*06a0*/  FSETP.GEU.AND P5, PT, R19, 6, PT ;  /* 0x40c000001300780b */ /* 0x000fe40003fae000 */
[----:B------:R-:W-:-:S02]  /*06b0*/  FSEL R23, R16, RZ, P0 ;  /* 0x000000ff10177208 */ /* 0x000fc40000000000 */
[----:B------:R-:W-:Y:S02]  /*06c0*/  FSETP.GTU.AND P6, PT, R21, RZ, PT ;  /* 0x000000ff1500720b */ /* 0x000fe40003fcc000 */
[----:B------:R-:W-:Y:S02]  /*06d0*/  FSETP.GTU.AND P2, PT, R4, RZ, PT ;  /* 0x000000ff0400720b */ /* 0x000fe40003f4c000 */
[----:B------:R-:W-:Y:S02]  /*06e0*/  FSEL R22, R22, RZ, P1 ;  /* 0x000000ff16167208 */ /* 0x000fe40000800000 */
[----:B------:R-:W-:Y:S02]  /*06f0*/  FSETP.GEU.AND P1, PT, R23, 6, PT ;  /* 0x40c000001700780b */ /* 0x000fe40003f2e000 */
[----:B------:R-:W-:Y:S02]  /*0700*/  FSEL R21, R21, RZ, P6 ;  /* 0x000000ff15157208 */ /* 0x000fe40003000000 */
[----:B------:R-:W-:-:S02]  /*0710*/  FSEL R20, R4, RZ, P2 ;  /* 0x000000ff04147208 */ /* 0x000fc40001000000 */
[----:B------:R-:W-:Y:S02]  /*0720*/  FSETP.GTU.AND P4, PT, R5, RZ, PT ;  /* 0x000000ff0500720b */ /* 0x000fe40003f8c000 */
[----:B------:R-:W-:Y:S02]  /*0730*/  FSETP.GTU.AND P3, PT, R17, RZ, PT ;  /* 0x000000ff1100720b */ /* 0x000fe40003f6c000 */
[----:B------:R-:W-:Y:S02]  /*0740*/  FSETP.GEU.AND P2, PT, R22, 6, PT ;  /* 0x40c000001600780b */ /* 0x000fe40003f4e000 */
[----:B------:R-:W-:Y:S02]  /*0750*/  FSETP.NAN.AND P6, PT, R19, R19, PT ;  /* 0x000000131300720b */ /* 0x000fe40003fc8000 */
[----:B------:R-:W-:Y:S02]  /*0760*/  FSETP.GTU.AND P0, PT, R0, RZ, PT ;  /* 0x000000ff0000720b */ /* 0x000fe40003f0c000 */
[----:B------:R-:W-:-:S02]  /*0770*/  FSEL R18, R5, RZ, P4 ;  /* 0x000000ff05127208 */ /* 0x000fc40002000000 */
[----:B------:R-:W-:Y:S02]  /*0780*/  FSEL R17, R17, RZ, P3 ;  /* 0x000000ff11117208 */ /* 0x000fe40001800000 */
[----:B------:R-:W-:Y:S02]  /*0790*/  @P5 SEL R19, R19, 0x40c00000, P6 ;  /* 0x40c0000013135807 */ /* 0x000fe40003000000 */
[----:B------:R-:W-:Y:S02]  /*07a0*/  FSETP.NAN.AND P3, PT, R23, R23, PT ;  /* 0x000000171700720b */ /* 0x000fe40003f68000 */
[----:B------:R-:W-:Y:S02]  /*07b0*/  FSETP.GEU.AND P4, PT, R21, 6, PT ;  /* 0x40c000001500780b */ /* 0x000fe40003f8e000 */
[----:B------:R-:W-:Y:S02]  /*07c0*/  FSETP.GEU.AND P5, PT, R20, 6, PT ;  /* 0x40c000001400780b */ /* 0x000fe40003fae000 */
[----:B------:R-:W-:-:S02]  /*07d0*/  FSEL R16, R0, RZ, P0 ;  /* 0x000000ff00107208 */ /* 0x000fc40000000000 */
[----:B------:R-:W-:Y:S02]  /*07e0*/  FSETP.NAN.AND P6, PT, R22, R22, PT ;  /* 0x000000161600720b */ /* 0x000fe40003fc8000 */
[----:B------:R-:W-:Y:S02]  /*07f0*/  @P1 SEL R23, R23, 0x40c00000, P3 ;  /* 0x40c0000017171807 */ /* 0x000fe40001800000 */
[----:B------:R-:W-:Y:S02]  /*0800*/  FSETP.GEU.AND P0, PT, R18, 6, PT ;  /* 0x40c000001200780b */ /* 0x000fe40003f0e000 */
[----:B------:R-:W-:Y:S02]  /*0810*/  FSETP.GEU.AND P3, PT, R17, 6, PT ;  /* 0x40c000001100780b */ /* 0x000fe40003f6e000 */
[----:B------:R-:W-:Y:S02]  /*0820*/  FSETP.GEU.AND P1, PT, R16, 6, PT ;  /* 0x40c000001000780b */ /* 0x000fe40003f2e000 */
[----:B------:R-:W-:-:S02]  /*0830*/  @P2 SEL R22, R22, 0x40c00000, P6 ;  /* 0x40c0000016162807 */ /* 0x000fc40003000000 */
[C---:B------:R-:W-:Y:S02]  /*0840*/  FSETP.NAN.AND P6, PT, R21.reuse, R21, PT ;  /* 0x000000151500720b */ /* 0x040fe40003fc8000 */
[C---:B------:R-:W-:Y:S02]  /*0850*/  FSETP.NAN.AND P2, PT, R20.reuse, R20, PT ;  /* 0x000000141400720b */ /* 0x040fe40003f48000 */
[----:B------:R-:W-:Y:S02]  /*0860*/  @P4 SEL R21, R21, 0x40c00000, P6 ;  /* 0x40c0000015154807 */ /* 0x000fe40003000000 */
[----:B------:R-:W-:Y:S02]  /*0870*/  @P5 SEL R20, R20, 0x40c00000, P2 ;  /* 0x40c0000014145807 */ /* 0x000fe40001000000 */
[----:B------:R-:W-:Y:S02]  /*0880*/  FSETP.NAN.AND P6, PT, R18, R18, PT ;  /* 0x000000121200720b */ /* 0x000fe40003fc8000 */
[----:B------:R-:W-:-:S02]  /*0890*/  FSETP.NAN.AND P4, PT, R17, R17, PT ;  /* 0x000000111100720b */ /* 0x000fc40003f88000 */
[----:B------:R-:W-:Y:S01]  /*08a0*/  FSETP.NAN.AND P2, PT, R16, R16, PT ;  /* 0x000000101000720b */ /* 0x000fe20003f48000 */
[----:B0-----:R-:W-:Y:S01]  /*08b0*/  IMAD.WIDE R24, R2, 0x4, R24 ;  /* 0x0000000402187825 */ /* 0x001fe200078e0218 */
[----:B------:R-:W-:Y:S02]  /*08c0*/  @P0 SEL R18, R18, 0x40c00000, P6 ;  /* 0x40c0000012120807 */ /* 0x000fe40003000000 */
[----:B------:R-:W-:Y:S02]  /*08d0*/  @P3 SEL R17, R17, 0x40c00000, P4 ;  /* 0x40c0000011113807 */ /* 0x000fe40002000000 */
[----:B------:R-:W-:Y:S01]  /*08e0*/  @P1 SEL R16, R16, 0x40c00000, P2 ;  /* 0x40c0000010101807 */ /* 0x000fe20001000000 */
[----:B------:R-:W-:Y:S04]  /*08f0*/  STG.E.128 desc[UR4][R6.64], R12 ;  /* 0x0000000c06007986 */ /* 0x000fe8000c101d04 */
[----:B------:R-:W-:Y:S04]  /*0900*/  STG.E.128 desc[UR4][R6.64+0x800], R8 ;  /* 0x0008000806007986 */ /* 0x000fe8000c101d04 */
[----:B------:R-:W-:Y:S04]  /*0910*/  STG.E.128 desc[UR4][R24.64], R20 ;  /* 0x0000001418007986 */ /* 0x000fe8000c101d04 */
[----:B------:R-:W-:Y:S01]  /*0920*/  STG.E.128 desc[UR4][R24.64+0x800], R16 ;  /* 0x0008001018007986 */ /* 0x000fe2000c101d04 */
[----:B------:R-:W-:Y:S05]  /*0930*/  EXIT ;  /* 0x000000000000794d */ /* 0x000fea0003800000 */
.L_x_0:
[----:B------:R-:W-:-:S00]  /*0940*/  BRA `(.L_x_0) ;  /* 0xfffffffc00fc7947 */ /* 0x000fc0000383ffff */
[----:B------:R-:W-:-:S00]  /*0950*/  NOP ;  /* 0x0000000000007918 */ /* 0x000fc00000000000 */
        /* <DEDUP_REMOVED lines=10> */
.L_x_1:


//--------------------- .nv.global.init           --------------------------
	.section	.nv.global.init,"aw",@progbits
.nv.global.init:
	.type		_$_str,@object
	.size		_$_str,(_$_str_$_2 - _$_str)
_$_str:
        /*0000*/ 	.byte	0x5f, 0x5f, 0x43, 0x55, 0x44, 0x41, 0x5f, 0x46, 0x54, 0x5a, 0x00
	.type		_$_str_$_2,@object
	.size		_$_str_$_2,(.L_1 - _$_str_$_2)
_$_str_$_2:
        /*000b*/ 	.byte	0x5f, 0x5f, 0x43, 0x55, 0x44, 0x41, 0x5f, 0x50, 0x52, 0x45, 0x43, 0x5f, 0x53, 0x51, 0x52, 0x54
        /*001b*/ 	.byte	0x00
.L_1:


//--------------------- .nv.constant0.triton_poi_fused__native_batch_norm_legit_no_training_convolution_hardtanh_0 --------------------------
	.section	.nv.constant0.triton_poi_fused__native_batch_norm_legit_no_training_convolution_hardtanh_0,"a",@progbits
	.sectionflags	@""
	.align	4
.nv.constant0.triton_poi_fused__native_batch_norm_legit_no_training_convolution_hardtanh_0:
	.zero		588
